//
// Generated by NVIDIA NVVM Compiler
//
// Compiler Build ID: CL-36424714
// Cuda compilation tools, release 13.0, V13.0.88
// Based on NVVM 20.0.0
//

.version 9.0
.target sm_100
.address_size 64

	// .globl	_Z9reduce_v5PfS_
// _ZZ9reduce_v5PfS_E13warpLevelSums has been demoted

.visible .entry _Z9reduce_v5PfS_(
	.param .u64 .ptr .align 1 _Z9reduce_v5PfS__param_0,
	.param .u64 .ptr .align 1 _Z9reduce_v5PfS__param_1
)
{
	.reg .pred 	%p<15>;
	.reg .b32 	%r<35>;
	.reg .b32 	%f<26>;
	.reg .b64 	%rd<13>;
	// demoted variable
	.shared .align 4 .b8 _ZZ9reduce_v5PfS_E13warpLevelSums[128];
	ld.param.u64 	%rd2, [_Z9reduce_v5PfS__param_0];
	ld.param.u64 	%rd1, [_Z9reduce_v5PfS__param_1];
	cvta.to.global.u64 	%rd3, %rd2;
	mov.u32 	%r1, %ntid.x;
	mov.u32 	%r2, %ctaid.x;
	mul.lo.s32 	%r5, %r2, %r1;
	shl.b32 	%r6, %r5, 1;
	mul.wide.u32 	%rd4, %r6, 4;
	add.s64 	%rd5, %rd3, %rd4;
	mov.u32 	%r3, %tid.x;
	mul.wide.u32 	%rd6, %r3, 4;
	add.s64 	%rd7, %rd5, %rd6;
	ld.global.f32 	%f3, [%rd7];
	mul.wide.s32 	%rd8, %r1, 4;
	add.s64 	%rd9, %rd7, %rd8;
	ld.global.f32 	%f4, [%rd9];
	add.f32 	%f5, %f3, %f4;
	mov.b32 	%r7, %f5;
	shfl.sync.down.b32	%r8|%p1, %r7, 16, 31, -1;
	mov.b32 	%f6, %r8;
	add.f32 	%f7, %f5, %f6;
	mov.b32 	%r9, %f7;
	shfl.sync.down.b32	%r10|%p2, %r9, 8, 31, -1;
	mov.b32 	%f8, %r10;
	add.f32 	%f9, %f7, %f8;
	mov.b32 	%r11, %f9;
	shfl.sync.down.b32	%r12|%p3, %r11, 4, 31, -1;
	mov.b32 	%f10, %r12;
	add.f32 	%f11, %f9, %f10;
	mov.b32 	%r13, %f11;
	shfl.sync.down.b32	%r14|%p4, %r13, 2, 31, -1;
	mov.b32 	%f12, %r14;
	add.f32 	%f13, %f11, %f12;
	mov.b32 	%r15, %f13;
	shfl.sync.down.b32	%r16|%p5, %r15, 1, 31, -1;
	mov.b32 	%f14, %r16;
	add.f32 	%f1, %f13, %f14;
	and.b32  	%r4, %r3, 31;
	setp.ne.s32 	%p6, %r4, 0;
	@%p6 bra 	$L__BB0_2;
	shr.u32 	%r17, %r3, 5;
	shr.u32 	%r18, %r1, 5;
	setp.lt.u32 	%p7, %r17, %r18;
	selp.f32 	%f15, %f1, 0f00000000, %p7;
	shr.u32 	%r19, %r3, 3;
	mov.u32 	%r20, _ZZ9reduce_v5PfS_E13warpLevelSums;
	add.s32 	%r21, %r20, %r19;
	st.shared.f32 	[%r21], %f15;
$L__BB0_2:
	bar.sync 	0;
	setp.gt.u32 	%p8, %r3, 31;
	@%p8 bra 	$L__BB0_5;
	shl.b32 	%r22, %r4, 2;
	mov.u32 	%r23, _ZZ9reduce_v5PfS_E13warpLevelSums;
	add.s32 	%r24, %r23, %r22;
	ld.shared.f32 	%f16, [%r24];
	mov.b32 	%r25, %f16;
	shfl.sync.down.b32	%r26|%p9, %r25, 16, 31, -1;
	mov.b32 	%f17, %r26;
	add.f32 	%f18, %f16, %f17;
	mov.b32 	%r27, %f18;
	shfl.sync.down.b32	%r28|%p10, %r27, 8, 31, -1;
	mov.b32 	%f19, %r28;
	add.f32 	%f20, %f18, %f19;
	mov.b32 	%r29, %f20;
	shfl.sync.down.b32	%r30|%p11, %r29, 4, 31, -1;
	mov.b32 	%f21, %r30;
	add.f32 	%f22, %f20, %f21;
	mov.b32 	%r31, %f22;
	shfl.sync.down.b32	%r32|%p12, %r31, 2, 31, -1;
	mov.b32 	%f23, %r32;
	add.f32 	%f24, %f22, %f23;
	mov.b32 	%r33, %f24;
	shfl.sync.down.b32	%r34|%p13, %r33, 1, 31, -1;
	mov.b32 	%f25, %r34;
	add.f32 	%f2, %f24, %f25;
	setp.ne.s32 	%p14, %r3, 0;
	@%p14 bra 	$L__BB0_5;
	cvta.to.global.u64 	%rd10, %rd1;
	mul.wide.u32 	%rd11, %r2, 4;
	add.s64 	%rd12, %rd10, %rd11;
	st.global.f32 	[%rd12], %f2;
$L__BB0_5:
	ret;

}


// ===== COMPILED SASS (sm_100) =====

	.target	sm_100

	.elftype	@"ET_EXEC"


//--------------------- .note.nv.tkinfo           --------------------------
	.section	.note.nv.tkinfo,"",@"SHT_NOTE"
	.sectionflags	@"SHF_NOTE_NV_TKINFO"
	.tkinfo
        /*0018*/ 	.word	0x00000002
        /*0030*/ 	.string	""
        /*0030*/ 	.string	"ptxas"
        /*0030*/ 	.string	"Cuda compilation tools, release 13.0, V13.0.88"
        /*0030*/ 	.string	"Build cuda_13.0.r13.0/compiler.36424714_0"
        /*0030*/ 	.string	"-arch sm_100 -m 64 "



//--------------------- .note.nv.cuinfo           --------------------------
	.section	.note.nv.cuinfo,"",@"SHT_NOTE"
	.sectionflags	@"SHF_NOTE_NV_CUINFO"
        /*0018*/ 	.short	0x0002
        /*001a*/ 	.short	0x0064
        /*001c*/ 	.short	0x0082
	.zero		2


//--------------------- .nv.info                  --------------------------
	.section	.nv.info,"",@"SHT_CUDA_INFO"
	.align	4


	//----- nvinfo : EIATTR_REGCOUNT
	.align		4
        /*0000*/ 	.byte	0x04, 0x2f
        /*0002*/ 	.short	(.L_1 - .L_0)
	.align		4
.L_0:
        /*0004*/ 	.word	index@(_Z9reduce_v5PfS_)
        /*0008*/ 	.word	0x00000010


	//----- nvinfo : EIATTR_FRAME_SIZE
	.align		4
.L_1:
        /*000c*/ 	.byte	0x04, 0x11
        /*000e*/ 	.short	(.L_3 - .L_2)
	.align		4
.L_2:
        /*0010*/ 	.word	index@(_Z9reduce_v5PfS_)
        /*0014*/ 	.word	0x00000000


	//----- nvinfo : EIATTR_MIN_STACK_SIZE
	.align		4
.L_3:
        /*0018*/ 	.byte	0x04, 0x12
        /*001a*/ 	.short	(.L_5 - .L_4)
	.align		4
.L_4:
        /*001c*/ 	.word	index@(_Z9reduce_v5PfS_)
        /*0020*/ 	.word	0x00000000
.L_5:


//--------------------- .nv.compat                --------------------------
	.section	.nv.compat,"",@"SHT_CUDA_COMPAT_INFO"
	.align	4
        /*0000*/ 	.byte	0x02, 0x09, 0x00, 0x00, 0x02, 0x02, 0x01, 0x00, 0x02, 0x05, 0x05, 0x00, 0x03, 0x07, 0x01, 0x01
        /*0010*/ 	.byte	0x02, 0x03, 0x00, 0x00, 0x02, 0x06, 0x01, 0x00, 0x04, 0x0b, 0x08, 0x00, 0x09, 0x00, 0x00, 0x00
        /*0020*/ 	.byte	0x00, 0x00, 0x00, 0x00


//--------------------- .nv.info._Z9reduce_v5PfS_ --------------------------
	.section	.nv.info._Z9reduce_v5PfS_,"",@"SHT_CUDA_INFO"
	.sectionflags	@""
	.align	4


	//----- nvinfo : EIATTR_CUDA_API_VERSION
	.align		4
        /*0000*/ 	.byte	0x04, 0x37
        /*0002*/ 	.short	(.L_7 - .L_6)
.L_6:
        /*0004*/ 	.word	0x00000082


	//----- nvinfo : EIATTR_KPARAM_INFO
	.align		4
.L_7:
        /*0008*/ 	.byte	0x04, 0x17
        /*000a*/ 	.short	(.L_9 - .L_8)
.L_8:
        /*000c*/ 	.word	0x00000000
        /*0010*/ 	.short	0x0001
        /*0012*/ 	.short	0x0008
        /*0014*/ 	.byte	0x00, 0xf5, 0x21, 0x00


	//----- nvinfo : EIATTR_KPARAM_INFO
	.align		4
.L_9:
        /*0018*/ 	.byte	0x04, 0x17
        /*001a*/ 	.short	(.L_11 - .L_10)
.L_10:
        /*001c*/ 	.word	0x00000000
        /*0020*/ 	.short	0x0000
        /*0022*/ 	.short	0x0000
        /*0024*/ 	.byte	0x00, 0xf5, 0x21, 0x00


	//----- nvinfo : EIATTR_SPARSE_MMA_MASK
	.align		4
.L_11:
        /*0028*/ 	.byte	0x03, 0x50
        /*002a*/ 	.short	0x0000


	//----- nvinfo : EIATTR_MAXREG_COUNT
	.align		4
        /*002c*/ 	.byte	0x03, 0x1b
        /*002e*/ 	.short	0x00ff


	//----- nvinfo : EIATTR_NUM_BARRIERS
	.align		4
        /*0030*/ 	.byte	0x02, 0x4c
        /*0032*/ 	.byte	0x01
	.zero		1


	//----- nvinfo : EIATTR_MERCURY_ISA_VERSION
	.align		4
        /*0034*/ 	.byte	0x03, 0x5f
        /*0036*/ 	.short	0x0101


	//----- nvinfo : EIATTR_COOP_GROUP_MASK_REGIDS
	.align		4
        /*0038*/ 	.byte	0x04, 0x29
        /*003a*/ 	.short	(.L_13 - .L_12)


	//   ....[0]....
.L_12:
        /*003c*/ 	.word	0xffffffff


	//   ....[1]....
        /*0040*/ 	.word	0xffffffff


	//   ....[2]....
        /*0044*/ 	.word	0xffffffff


	//   ....[3]....
        /*0048*/ 	.word	0xffffffff


	//   ....[4]....
        /*004c*/ 	.word	0xffffffff


	//   ....[5]....
        /*0050*/ 	.word	0xffffffff


	//   ....[6]....
        /*0054*/ 	.word	0xffffffff


	//   ....[7]....
        /*0058*/ 	.word	0xffffffff


	//   ....[8]....
        /*005c*/ 	.word	0xffffffff


	//   ....[9]....
        /*0060*/ 	.word	0xffffffff


	//----- nvinfo : EIATTR_COOP_GROUP_INSTR_OFFSETS
	.align		4
.L_13:
        /*0064*/ 	.byte	0x04, 0x28
        /*0066*/ 	.short	(.L_15 - .L_14)


	//   ....[0]....
.L_14:
        /*0068*/ 	.word	0x00000110


	//   ....[1]....
        /*006c*/ 	.word	0x00000130


	//   ....[2]....
        /*0070*/ 	.word	0x00000150


	//   ....[3]....
        /*0074*/ 	.word	0x00000170


	//   ....[4]....
        /*0078*/ 	.word	0x00000190


	//   ....[5]....
        /*007c*/ 	.word	0x000002e0


	//   ....[6]....
        /*0080*/ 	.word	0x00000300


	//   ....[7]....
        /*0084*/ 	.word	0x00000320


	//   ....[8]....
        /*0088*/ 	.word	0x00000340


	//   ....[9]....
        /*008c*/ 	.word	0x00000360


	//----- nvinfo : EIATTR_VRC_CTA_INIT_COUNT
	.align		4
.L_15:
        /*0090*/ 	.byte	0x02, 0x4a
	.zero		1
	.zero		1


	//----- nvinfo : EIATTR_EXIT_INSTR_OFFSETS
	.align		4
        /*0094*/ 	.byte	0x04, 0x1c
        /*0096*/ 	.short	(.L_17 - .L_16)


	//   ....[0]....
.L_16:
        /*0098*/ 	.word	0x00000270


	//   ....[1]....
        /*009c*/ 	.word	0x00000370


	//   ....[2]....
        /*00a0*/ 	.word	0x000003c0


	//----- nvinfo : EIATTR_CRS_STACK_SIZE
	.align		4
.L_17:
        /*00a4*/ 	.byte	0x04, 0x1e
        /*00a6*/ 	.short	(.L_19 - .L_18)
.L_18:
        /*00a8*/ 	.word	0x00000000


	//----- nvinfo : EIATTR_CBANK_PARAM_SIZE
	.align		4
.L_19:
        /*00ac*/ 	.byte	0x03, 0x19
        /*00ae*/ 	.short	0x0010


	//----- nvinfo : EIATTR_PARAM_CBANK
	.align		4
        /*00b0*/ 	.byte	0x04, 0x0a
        /*00b2*/ 	.short	(.L_21 - .L_20)
	.align		4
.L_20:
        /*00b4*/ 	.word	index@(.nv.constant0._Z9reduce_v5PfS_)
        /*00b8*/ 	.short	0x0380
        /*00ba*/ 	.short	0x0010


	//----- nvinfo : EIATTR_SW_WAR
	.align		4
.L_21:
        /*00bc*/ 	.byte	0x04, 0x36
        /*00be*/ 	.short	(.L_23 - .L_22)
.L_22:
        /*00c0*/ 	.word	0x00000008
.L_23:


//--------------------- .nv.callgraph             --------------------------
	.section	.nv.callgraph,"",@"SHT_CUDA_CALLGRAPH"
	.align	4
	.sectionentsize	8
	.align		4
        /*0000*/ 	.word	0x00000000
	.align		4
        /*0004*/ 	.word	0xffffffff
	.align		4
        /*0008*/ 	.word	0x00000000
	.align		4
        /*000c*/ 	.word	0xfffffffe
	.align		4
        /*0010*/ 	.word	0x00000000
	.align		4
        /*0014*/ 	.word	0xfffffffd
	.align		4
        /*0018*/ 	.word	0x00000000
	.align		4
        /*001c*/ 	.word	0xfffffffc


//--------------------- .text._Z9reduce_v5PfS_    --------------------------
	.section	.text._Z9reduce_v5PfS_,"ax",@progbits
	.align	128
        .global         _Z9reduce_v5PfS_
        .type           _Z9reduce_v5PfS_,@function
        .size           _Z9reduce_v5PfS_,(.L_x_3 - _Z9reduce_v5PfS_)
        .other          _Z9reduce_v5PfS_,@"STO_CUDA_ENTRY STV_DEFAULT"
_Z9reduce_v5PfS_:
.text._Z9reduce_v5PfS_:
[----:B------:R-:W-:Y:S01]  /*0000*/  LDC R1, c[0x0][0x37c] ;  /* 0x0000df00ff017b82 */ /* 0x000fe20000000800 */
[----:B------:R-:W0:Y:S07]  /*0010*/  S2R R0, SR_CTAID.X ;  /* 0x0000000000007919 */ /* 0x000e2e0000002500 */
[----:B------:R-:W0:Y:S01]  /*0020*/  LDC R13, c[0x0][0x360] ;  /* 0x0000d800ff0d7b82 */ /* 0x000e220000000800 */
[----:B------:R-:W1:Y:S01]  /*0030*/  LDCU.64 UR6, c[0x0][0x358] ;  /* 0x00006b00ff0677ac */ /* 0x000e620008000a00 */
[----:B------:R-:W2:Y:S06]  /*0040*/  S2R R2, SR_TID.X ;  /* 0x0000000000027919 */ /* 0x000eac0000002100 */
[----:B------:R-:W3:Y:S01]  /*0050*/  LDC.64 R4, c[0x0][0x380] ;  /* 0x0000e000ff047b82 */ /* 0x000ee20000000a00 */
[----:B0-----:R-:W-:-:S05]  /*0060*/  IMAD R3, R13, R0, RZ ;  /* 0x000000000d037224 */ /* 0x001fca00078e02ff */
[----:B------:R-:W-:-:S05]  /*0070*/  SHF.L.U32 R3, R3, 0x1, RZ ;  /* 0x0000000103037819 */ /* 0x000fca00000006ff */
[----:B---3--:R-:W-:-:S04]  /*0080*/  IMAD.WIDE.U32 R4, R3, 0x4, R4 ;  /* 0x0000000403047825 */ /* 0x008fc800078e0004 */
[----:B--2---:R-:W-:-:S04]  /*0090*/  IMAD.WIDE.U32 R4, R2, 0x4, R4 ;  /* 0x0000000402047825 */ /* 0x004fc800078e0004 */
[----:B------:R-:W-:Y:S02]  /*00a0*/  IMAD.WIDE R6, R13, 0x4, R4 ;  /* 0x000000040d067825 */ /* 0x000fe400078e0204 */
[----:B-1----:R0:W2:Y:S04]  /*00b0*/  LDG.E R4, desc[UR6][R4.64] ;  /* 0x0000000604047981 */ /* 0x0020a8000c1e1900 */
[----:B------:R-:W2:Y:S01]  /*00c0*/  LDG.E R7, desc[UR6][R6.64] ;  /* 0x0000000606077981 */ /* 0x000ea2000c1e1900 */
[----:B------:R-:W-:Y:S01]  /*00d0*/  BSSY.RECONVERGENT B0, `(.L_x_0) ;  /* 0x0000018000007945 */ /* 0x000fe20003800200 */
[C---:B------:R-:W-:Y:S02]  /*00e0*/  ISETP.GT.U32.AND P0, PT, R2.reuse, 0x1f, PT ;  /* 0x0000001f0200780c */ /* 0x040fe40003f04070 */
[----:B0-----:R-:W-:Y:S01]  /*00f0*/  LOP3.LUT P1, R5, R2, 0x1f, RZ, 0xc0, !PT ;  /* 0x0000001f02057812 */ /* 0x001fe2000782c0ff */
[----:B--2---:R-:W-:-:S05]  /*0100*/  FADD R3, R4, R7 ;  /* 0x0000000704037221 */ /* 0x004fca0000000000 */
[----:B------:R-:W0:Y:S02]  /*0110*/  SHFL.DOWN PT, R8, R3, 0x10, 0x1f ;  /* 0x0a001f0003087f89 */ /* 0x000e2400000e0000 */
[----:B0-----:R-:W-:-:S05]  /*0120*/  FADD R8, R3, R8 ;  /* 0x0000000803087221 */ /* 0x001fca0000000000 */
[----:B------:R-:W0:Y:S02]  /*0130*/  SHFL.DOWN PT, R9, R8, 0x8, 0x1f ;  /* 0x09001f0008097f89 */ /* 0x000e2400000e0000 */
[----:B0-----:R-:W-:-:S05]  /*0140*/  FADD R9, R8, R9 ;  /* 0x0000000908097221 */ /* 0x001fca0000000000 */
[----:B------:R-:W0:Y:S02]  /*0150*/  SHFL.DOWN PT, R10, R9, 0x4, 0x1f ;  /* 0x08801f00090a7f89 */ /* 0x000e2400000e0000 */
[----:B0-----:R-:W-:-:S05]  /*0160*/  FADD R10, R9, R10 ;  /* 0x0000000a090a7221 */ /* 0x001fca0000000000 */
[----:B------:R-:W0:Y:S02]  /*0170*/  SHFL.DOWN PT, R11, R10, 0x2, 0x1f ;  /* 0x08401f000a0b7f89 */ /* 0x000e2400000e0000 */
[----:B0-----:R-:W-:-:S05]  /*0180*/  FADD R11, R10, R11 ;  /* 0x0000000b0a0b7221 */ /* 0x001fca0000000000 */
[----:B------:R-:W0:Y:S02]  /*0190*/  SHFL.DOWN PT, R4, R11, 0x1, 0x1f ;  /* 0x08201f000b047f89 */ /* 0x000e2400000e0000 */
[----:B0-----:R-:W-:Y:S01]  /*01a0*/  FADD R4, R11, R4 ;  /* 0x000000040b047221 */ /* 0x001fe20000000000 */
[----:B------:R-:W-:Y:S06]  /*01b0*/  @P1 BRA `(.L_x_1) ;  /* 0x0000000000241947 */ /* 0x000fec0003800000 */
[----:B------:R-:W0:Y:S01]  /*01c0*/  S2UR UR5, SR_CgaCtaId ;  /* 0x00000000000579c3 */ /* 0x000e220000008800 */
[----:B------:R-:W-:Y:S01]  /*01d0*/  SHF.R.U32.HI R6, RZ, 0x5, R13 ;  /* 0x00000005ff067819 */ /* 0x000fe2000001160d */
[----:B------:R-:W-:Y:S01]  /*01e0*/  UMOV UR4, 0x400 ;  /* 0x0000040000047882 */ /* 0x000fe20000000000 */
[----:B------:R-:W-:-:S04]  /*01f0*/  SHF.R.U32.HI R3, RZ, 0x5, R2 ;  /* 0x00000005ff037819 */ /* 0x000fc80000011602 */
[----:B------:R-:W-:-:S04]  /*0200*/  ISETP.GE.U32.AND P1, PT, R3, R6, PT ;  /* 0x000000060300720c */ /* 0x000fc80003f26070 */
[----:B------:R-:W-:Y:S01]  /*0210*/  FSEL R4, R4, RZ, !P1 ;  /* 0x000000ff04047208 */ /* 0x000fe20004800000 */
[----:B0-----:R-:W-:-:S06]  /*0220*/  ULEA UR4, UR5, UR4, 0x18 ;  /* 0x0000000405047291 */ /* 0x001fcc000f8ec0ff */
[----:B------:R-:W-:-:S05]  /*0230*/  LEA.HI R3, R2, UR4, RZ, 0x1d ;  /* 0x0000000402037c11 */ /* 0x000fca000f8fe8ff */
[----:B------:R0:W-:Y:S02]  /*0240*/  STS [R3], R4 ;  /* 0x0000000403007388 */ /* 0x0001e40000000800 */
.L_x_1:
[----:B------:R-:W-:Y:S05]  /*0250*/  BSYNC.RECONVERGENT B0 ;  /* 0x0000000000007941 */ /* 0x000fea0003800200 */
.L_x_0:
[----:B------:R-:W-:Y:S06]  /*0260*/  BAR.SYNC.DEFER_BLOCKING 0x0 ;  /* 0x0000000000007b1d */ /* 0x000fec0000010000 */
[----:B------:R-:W-:Y:S05]  /*0270*/  @P0 EXIT ;  /* 0x000000000000094d */ /* 0x000fea0003800000 */
[----:B------:R-:W1:Y:S01]  /*0280*/  S2UR UR5, SR_CgaCtaId ;  /* 0x00000000000579c3 */ /* 0x000e620000008800 */
[----:B------:R-:W-:Y:S01]  /*0290*/  UMOV UR4, 0x400 ;  /* 0x0000040000047882 */ /* 0x000fe20000000000 */
[----:B------:R-:W-:Y:S01]  /*02a0*/  ISETP.NE.AND P0, PT, R2, RZ, PT ;  /* 0x000000ff0200720c */ /* 0x000fe20003f05270 */
[----:B-1----:R-:W-:-:S06]  /*02b0*/  ULEA UR4, UR5, UR4, 0x18 ;  /* 0x0000000405047291 */ /* 0x002fcc000f8ec0ff */
[----:B------:R-:W-:-:S06]  /*02c0*/  LEA R5, R5, UR4, 0x2 ;  /* 0x0000000405057c11 */ /* 0x000fcc000f8e10ff */
[----:B------:R-:W0:Y:S04]  /*02d0*/  LDS R5, [R5] ;  /* 0x0000000005057984 */ /* 0x000e280000000800 */
[----:B0-----:R-:W0:Y:S02]  /*02e0*/  SHFL.DOWN PT, R4, R5, 0x10, 0x1f ;  /* 0x0a001f0005047f89 */ /* 0x001e2400000e0000 */
[----:B0-----:R-:W-:-:S05]  /*02f0*/  FADD R4, R5, R4 ;  /* 0x0000000405047221 */ /* 0x001fca0000000000 */
[----:B------:R-:W0:Y:S02]  /*0300*/  SHFL.DOWN PT, R3, R4, 0x8, 0x1f ;  /* 0x09001f0004037f89 */ /* 0x000e2400000e0000 */
[----:B0-----:R-:W-:-:S05]  /*0310*/  FADD R3, R4, R3 ;  /* 0x0000000304037221 */ /* 0x001fca0000000000 */
[----:B------:R-:W0:Y:S02]  /*0320*/  SHFL.DOWN PT, R6, R3, 0x4, 0x1f ;  /* 0x08801f0003067f89 */ /* 0x000e2400000e0000 */
[----:B0-----:R-:W-:-:S05]  /*0330*/  FADD R6, R3, R6 ;  /* 0x0000000603067221 */ /* 0x001fca0000000000 */
[----:B------:R-:W0:Y:S02]  /*0340*/  SHFL.DOWN PT, R7, R6, 0x2, 0x1f ;  /* 0x08401f0006077f89 */ /* 0x000e2400000e0000 */
[----:B0-----:R-:W-:-:S05]  /*0350*/  FADD R7, R6, R7 ;  /* 0x0000000706077221 */ /* 0x001fca0000000000 */
[----:B------:R0:W1:Y:S01]  /*0360*/  SHFL.DOWN PT, R8, R7, 0x1, 0x1f ;  /* 0x08201f0007087f89 */ /* 0x00006200000e0000 */
[----:B------:R-:W-:Y:S05]  /*0370*/  @P0 EXIT ;  /* 0x000000000000094d */ /* 0x000fea0003800000 */
[----:B------:R-:W2:Y:S01]  /*0380*/  LDC.64 R2, c[0x0][0x388] ;  /* 0x0000e200ff027b82 */ /* 0x000ea20000000a00 */
[----:B01----:R-:W-:Y:S01]  /*0390*/  FADD R7, R7, R8 ;  /* 0x0000000807077221 */ /* 0x003fe20000000000 */
[----:B--2---:R-:W-:-:S05]  /*03a0*/  IMAD.WIDE.U32 R2, R0, 0x4, R2 ;  /* 0x0000000400027825 */ /* 0x004fca00078e0002 */
[----:B------:R-:W-:Y:S01]  /*03b0*/  STG.E desc[UR6][R2.64], R7 ;  /* 0x0000000702007986 */ /* 0x000fe2000c101906 */
[----:B------:R-:W-:Y:S05]  /*03c0*/  EXIT ;  /* 0x000000000000794d */ /* 0x000fea0003800000 */
.L_x_2:
[----:B------:R-:W-:-:S00]  /*03d0*/  BRA `(.L_x_2) ;  /* 0xfffffffc00fc7947 */ /* 0x000fc0000383ffff */
[----:B------:R-:W-:-:S00]  /*03e0*/  NOP ;  /* 0x0000000000007918 */ /* 0x000fc00000000000 */
        /* <DEDUP_REMOVED lines=9> */
.L_x_3:


//--------------------- .nv.shared._Z9reduce_v5PfS_ --------------------------
	.section	.nv.shared._Z9reduce_v5PfS_,"aw",@nobits
	.sectionflags	@""
	.align	4
.nv.shared._Z9reduce_v5PfS_:
	.zero		1152


//--------------------- .nv.shared.reserved.0     --------------------------
	.section	.nv.shared.reserved.0,"aw",@nobits
	.weak		__nv_reservedSMEM_offset_0_alias
	.size		__nv_reservedSMEM_offset_0_alias, 0, 64
	.other		__nv_reservedSMEM_offset_0_alias,@"STO_CUDA_RESERVED_SHARED STV_DEFAULT"
__nv_reservedSMEM_offset_0_alias:
	.zero		0
	.zero		64


//--------------------- .nv.constant0._Z9reduce_v5PfS_ --------------------------
	.section	.nv.constant0._Z9reduce_v5PfS_,"a",@progbits
	.sectionflags	@""
	.align	4
.nv.constant0._Z9reduce_v5PfS_:
	.zero		912


//--------------------- SYMBOLS --------------------------

	.type		.nv.reservedSmem.offset0,@object
	.size		.nv.reservedSmem.offset0,0x4
	.type		.nv.reservedSmem.cap,@object
	.size		.nv.reservedSmem.cap,0x4
